	.headerflags	@"EF_CUDA_TEXMODE_UNIFIED EF_CUDA_64BIT_ADDRESS EF_CUDA_ACCELERATORS EF_CUDA_SM90 EF_CUDA_VIRTUAL_SM(EF_CUDA_SM90)"
	.elftype	@"ET_EXEC"


//--------------------- .nv.info                  --------------------------
	.section	.nv.info,"",@"SHT_CUDA_INFO"
	.align	4


	//----- nvinfo : EIATTR_REGCOUNT
	.align		4
        /*0000*/ 	.byte	0x04, 0x2f
        /*0002*/ 	.short	(.L_1 - .L_0)
	.align		4
.L_0:
        /*0004*/ 	.word	index@(triton_poi_fused_cat_14)
        /*0008*/ 	.word	0x00000010


	//----- nvinfo : EIATTR_MIN_STACK_SIZE
	.align		4
.L_1:
        /*000c*/ 	.byte	0x04, 0x12
        /*000e*/ 	.short	(.L_3 - .L_2)
	.align		4
.L_2:
        /*0010*/ 	.word	index@(triton_poi_fused_cat_14)
        /*0014*/ 	.word	0x00000000


	//----- nvinfo : EIATTR_FRAME_SIZE
	.align		4
.L_3:
        /*0018*/ 	.byte	0x04, 0x11
        /*001a*/ 	.short	(.L_5 - .L_4)
	.align		4
.L_4:
        /*001c*/ 	.word	index@(triton_poi_fused_cat_14)
        /*0020*/ 	.word	0x00000000


	//----- nvinfo : EIATTR_MIN_STACK_SIZE
	.align		4
.L_5:
        /*0024*/ 	.byte	0x04, 0x12
        /*0026*/ 	.short	(.L_7 - .L_6)
	.align		4
.L_6:
        /*0028*/ 	.word	index@(triton_poi_fused_cat_14)
        /*002c*/ 	.word	0x00000000
.L_7:


//--------------------- .nv.info.triton_poi_fused_cat_14 --------------------------
	.section	.nv.info.triton_poi_fused_cat_14,"",@"SHT_CUDA_INFO"
	.sectionflags	@""
	.align	4


	//----- nvinfo : EIATTR_CUDA_API_VERSION
	.align		4
        /*0000*/ 	.byte	0x04, 0x37
        /*0002*/ 	.short	(.L_9 - .L_8)
.L_8:
        /*0004*/ 	.word	0x0000007c


	//----- nvinfo : EIATTR_KPARAM_INFO
	.align		4
.L_9:
        /*0008*/ 	.byte	0x04, 0x17
        /*000a*/ 	.short	(.L_11 - .L_10)
.L_10:
        /*000c*/ 	.word	0x00000000
        /*0010*/ 	.short	0x0002
        /*0012*/ 	.short	0x0010
        /*0014*/ 	.byte	0x00, 0xf0, 0x11, 0x00


	//----- nvinfo : EIATTR_KPARAM_INFO
	.align		4
.L_11:
        /*0018*/ 	.byte	0x04, 0x17
        /*001a*/ 	.short	(.L_13 - .L_12)
.L_12:
        /*001c*/ 	.word	0x00000000
        /*0020*/ 	.short	0x0001
        /*0022*/ 	.short	0x0008
        /*0024*/ 	.byte	0x00, 0xf4, 0x21, 0x00


	//----- nvinfo : EIATTR_KPARAM_INFO
	.align		4
.L_13:
        /*0028*/ 	.byte	0x04, 0x17
        /*002a*/ 	.short	(.L_15 - .L_14)
.L_14:
        /*002c*/ 	.word	0x00000000
        /*0030*/ 	.short	0x0000
        /*0032*/ 	.short	0x0000
        /*0034*/ 	.byte	0x00, 0xf4, 0x21, 0x00


	//----- nvinfo : EIATTR_SPARSE_MMA_MASK
	.align		4
.L_15:
        /*0038*/ 	.byte	0x03, 0x50
        /*003a*/ 	.short	0x0000


	//----- nvinfo : EIATTR_MAXREG_COUNT
	.align		4
        /*003c*/ 	.byte	0x03, 0x1b
        /*003e*/ 	.short	0x00ff


	//----- nvinfo : EIATTR_EXIT_INSTR_OFFSETS
	.align		4
        /*0040*/ 	.byte	0x04, 0x1c
        /*0042*/ 	.short	(.L_17 - .L_16)


	//   ....[0]....
.L_16:
        /*0044*/ 	.word	0x000002a0


	//   ....[1]....
        /*0048*/ 	.word	0x000002f0


	//----- nvinfo : EIATTR_REQNTID
	.align		4
.L_17:
        /*004c*/ 	.byte	0x04, 0x10
        /*004e*/ 	.short	(.L_19 - .L_18)
.L_18:
        /*0050*/ 	.word	0x00000080
        /*0054*/ 	.word	0x00000001
        /*0058*/ 	.word	0x00000001


	//----- nvinfo : EIATTR_CBANK_PARAM_SIZE
	.align		4
.L_19:
        /*005c*/ 	.byte	0x03, 0x19
        /*005e*/ 	.short	0x0014


	//----- nvinfo : EIATTR_PARAM_CBANK
	.align		4
        /*0060*/ 	.byte	0x04, 0x0a
        /*0062*/ 	.short	(.L_21 - .L_20)
	.align		4
.L_20:
        /*0064*/ 	.word	index@(.nv.constant0.triton_poi_fused_cat_14)
        /*0068*/ 	.short	0x0210
        /*006a*/ 	.short	0x0014


	//----- nvinfo : EIATTR_SW_WAR
	.align		4
.L_21:
        /*006c*/ 	.byte	0x04, 0x36
        /*006e*/ 	.short	(.L_23 - .L_22)
.L_22:
        /*0070*/ 	.word	0x00000008
.L_23:


//--------------------- .nv.callgraph             --------------------------
	.section	.nv.callgraph,"",@"SHT_CUDA_CALLGRAPH"
	.align	4
	.sectionentsize	8
	.align		4
        /*0000*/ 	.word	0x00000000
	.align		4
        /*0004*/ 	.word	0xffffffff
	.align		4
        /*0008*/ 	.word	0x00000000
	.align		4
        /*000c*/ 	.word	0xfffffffe
	.align		4
        /*0010*/ 	.word	0x00000000
	.align		4
        /*0014*/ 	.word	0xfffffffd
	.align		4
        /*0018*/ 	.word	0x00000000
	.align		4
        /*001c*/ 	.word	0xfffffffc


//--------------------- .text.triton_poi_fused_cat_14 --------------------------
	.section	.text.triton_poi_fused_cat_14,"ax",@progbits
	.sectionflags	@"SHF_BARRIERS=1"
	.align	128
        .global         triton_poi_fused_cat_14
        .type           triton_poi_fused_cat_14,@function
        .size           triton_poi_fused_cat_14,(.L_x_1 - triton_poi_fused_cat_14)
        .other          triton_poi_fused_cat_14,@"STO_CUDA_ENTRY STV_DEFAULT"
triton_poi_fused_cat_14:
.text.triton_poi_fused_cat_14:
[----:B------:R-:W0:Y:S02]  /*0000*/  LDC R1, c[0x0][0x28] ;  /* 0x00000a00ff017b82 */ /* 0x000e240000000800 */
[----:B------:R-:W1:Y:S01]  /*0010*/  S2R R8, SR_TID.X ;  /* 0x0000000000087919 */ /* 0x000e620000002100 */
[----:B------:R-:W-:Y:S01]  /*0020*/  ULDC.64 UR6, c[0x0][0x208] ;  /* 0x0000820000067ab9 */ /* 0x000fe20000000a00 */
[----:B------:R-:W2:Y:S01]  /*0030*/  S2R R13, SR_CTAID.X ;  /* 0x00000000000d7919 */ /* 0x000ea20000002500 */
[----:B-1----:R-:W-:-:S05]  /*0040*/  IMAD.SHL.U32 R0, R8, 0x2, RZ ;  /* 0x0000000208007824 */ /* 0x002fca00078e00ff */
[----:B------:R-:W-:-:S04]  /*0050*/  LOP3.LUT R0, R0, 0xfe, RZ, 0xc0, !PT ;  /* 0x000000fe00007812 */ /* 0x000fc800078ec0ff */
[----:B--2---:R-:W-:-:S04]  /*0060*/  PRMT R4, R0, 0x6540, R13 ;  /* 0x0000654000047816 */ /* 0x004fc8000000000d */
[----:B------:R-:W-:-:S04]  /*0070*/  SHF.R.S32.HI R3, RZ, 0x1f, R4 ;  /* 0x0000001fff037819 */ /* 0x000fc80000011404 */
[----:B------:R-:W-:Y:S02]  /*0080*/  LEA.HI R5, R3, R4, RZ, 0x2 ;  /* 0x0000000403057211 */ /* 0x000fe400078f10ff */
[----:B------:R-:W1:Y:S02]  /*0090*/  LDC.64 R2, c[0x0][0x210] ;  /* 0x00008400ff027b82 */ /* 0x000e640000000a00 */
[----:B------:R-:W-:Y:S02]  /*00a0*/  SHF.R.S32.HI R6, RZ, 0x2, R5 ;  /* 0x00000002ff067819 */ /* 0x000fe40000011405 */
[----:B------:R-:W-:Y:S02]  /*00b0*/  LOP3.LUT R5, R5, 0xfffffffc, RZ, 0xc0, !PT ;  /* 0xfffffffc05057812 */ /* 0x000fe400078ec0ff */
[----:B------:R-:W-:-:S03]  /*00c0*/  LEA.HI R7, R6, R6, RZ, 0x2 ;  /* 0x0000000606077211 */ /* 0x000fc600078f10ff */
[----:B------:R-:W-:Y:S01]  /*00d0*/  IMAD.IADD R5, R4, 0x1, -R5 ;  /* 0x0000000104057824 */ /* 0x000fe200078e0a05 */
[----:B------:R-:W-:-:S04]  /*00e0*/  LOP3.LUT R7, R7, 0xfffffffc, RZ, 0xc0, !PT ;  /* 0xfffffffc07077812 */ /* 0x000fc800078ec0ff */
[----:B------:R-:W-:-:S04]  /*00f0*/  IADD3 R7, R6, 0x1, -R7 ;  /* 0x0000000106077810 */ /* 0x000fc80007ffe807 */
[----:B------:R-:W-:-:S04]  /*0100*/  ISETP.GE.U32.AND P0, PT, R7, 0x4, PT ;  /* 0x000000040700780c */ /* 0x000fc80003f06070 */
[----:B------:R-:W-:Y:S01]  /*0110*/  ISETP.GT.AND P0, PT, R5, -0x1, !P0 ;  /* 0xffffffff0500780c */ /* 0x000fe20004704270 */
[----:B------:R-:W-:-:S03]  /*0120*/  VIADD R5, R4, 0x4 ;  /* 0x0000000404057836 */ /* 0x000fc60000000000 */
[----:B------:R-:W-:Y:S01]  /*0130*/  ISETP.LT.AND P0, PT, R4, 0x100, P0 ;  /* 0x000001000400780c */ /* 0x000fe20000701270 */
[----:B-1----:R-:W-:Y:S01]  /*0140*/  IMAD.WIDE R2, R5, 0x4, R2 ;  /* 0x0000000405027825 */ /* 0x002fe200078e0202 */
[----:B------:R-:W-:-:S11]  /*0150*/  CS2R R4, SRZ ;  /* 0x0000000000047805 */ /* 0x000fd6000001ff00 */
[----:B------:R1:W2:Y:S01]  /*0160*/  @P0 LDG.E.64 R4, desc[UR6][R2.64] ;  /* 0x0000000602040981 */ /* 0x0002a2000c1e1b00 */
[----:B------:R-:W3:Y:S01]  /*0170*/  S2UR UR5, SR_CgaCtaId ;  /* 0x00000000000579c3 */ /* 0x000ee20000008800 */
[----:B------:R-:W-:Y:S01]  /*0180*/  UMOV UR4, 0x400 ;  /* 0x0000040000047882 */ /* 0x000fe20000000000 */
[----:B------:R-:W-:Y:S01]  /*0190*/  LOP3.LUT R6, R8, 0x7f, RZ, 0xc0, !PT ;  /* 0x0000007f08067812 */ /* 0x000fe200078ec0ff */
[----:B---3--:R-:W-:-:S06]  /*01a0*/  UPRMT UR4, UR5, 0x654, UR4 ;  /* 0x0000065405047896 */ /* 0x008fcc0008000004 */
[----:B------:R-:W-:Y:S02]  /*01b0*/  LEA R7, R0, UR4, 0x2 ;  /* 0x0000000400077c11 */ /* 0x000fe4000f8e10ff */
[C---:B------:R-:W-:Y:S02]  /*01c0*/  LEA R10, R6.reuse, UR4, 0x2 ;  /* 0x00000004060a7c11 */ /* 0x040fe4000f8e10ff */
[----:B------:R-:W-:-:S04]  /*01d0*/  PRMT R6, R6, 0x6540, R13 ;  /* 0x0000654006067816 */ /* 0x000fc8000000000d */
[C---:B------:R-:W-:Y:S01]  /*01e0*/  LOP3.LUT R0, R6.reuse, 0x80, RZ, 0xfc, !PT ;  /* 0x0000008006007812 */ /* 0x040fe200078efcff */
[C---:B-1----:R-:W-:Y:S01]  /*01f0*/  IMAD R3, R6.reuse, 0x19, RZ ;  /* 0x0000001906037824 */ /* 0x042fe200078e02ff */
[----:B------:R-:W-:Y:S02]  /*0200*/  ISETP.GE.AND P1, PT, R6, 0x100, PT ;  /* 0x000001000600780c */ /* 0x000fe40003f26270 */
[----:B--2---:R-:W-:Y:S02]  /*0210*/  SEL R8, R4, 0xc61c4000, P0 ;  /* 0xc61c400004087807 */ /* 0x004fe40000000000 */
[----:B------:R-:W-:Y:S02]  /*0220*/  SEL R9, R5, 0xc61c4000, P0 ;  /* 0xc61c400005097807 */ /* 0x000fe40000000000 */
[----:B------:R-:W1:Y:S01]  /*0230*/  LDC.64 R4, c[0x0][0x218] ;  /* 0x00008600ff047b82 */ /* 0x000e620000000a00 */
[----:B------:R-:W-:Y:S02]  /*0240*/  ISETP.GE.AND P0, PT, R0, 0x100, PT ;  /* 0x000001000000780c */ /* 0x000fe40003f06270 */
[----:B------:R-:W-:Y:S05]  /*0250*/  STS.64 [R7], R8 ;  /* 0x0000000807007388 */ /* 0x000fea0000000a00 */
[----:B------:R-:W-:Y:S01]  /*0260*/  BAR.SYNC.DEFER_BLOCKING 0x0 ;  /* 0x0000000000007b1d */ /* 0x000fe20000010000 */
[----:B-1----:R-:W-:-:S05]  /*0270*/  IMAD.WIDE R2, R3, 0x4, R4 ;  /* 0x0000000403027825 */ /* 0x002fca00078e0204 */
[----:B------:R-:W1:Y:S04]  /*0280*/  LDS R11, [R10] ;  /* 0x000000000a0b7984 */ /* 0x000e680000000800 */
[----:B-1----:R1:W-:Y:S01]  /*0290*/  @!P1 STG.E desc[UR6][R2.64], R11 ;  /* 0x0000000b02009986 */ /* 0x0023e2000c101906 */
[----:B------:R-:W-:Y:S05]  /*02a0*/  @P0 EXIT ;  /* 0x000000000000094d */ /* 0x000fea0003800000 */
[----:B------:R-:W0:Y:S01]  /*02b0*/  LDS R7, [R10+0x200] ;  /* 0x000200000a077984 */ /* 0x000e220000000800 */
[----:B-1----:R-:W-:-:S04]  /*02c0*/  IMAD R3, R0, 0x19, RZ ;  /* 0x0000001900037824 */ /* 0x002fc800078e02ff */
[----:B------:R-:W-:-:S05]  /*02d0*/  IMAD.WIDE R2, R3, 0x4, R4 ;  /* 0x0000000403027825 */ /* 0x000fca00078e0204 */
[----:B0-----:R-:W-:Y:S01]  /*02e0*/  STG.E desc[UR6][R2.64], R7 ;  /* 0x0000000702007986 */ /* 0x001fe2000c101906 */
[----:B------:R-:W-:Y:S05]  /*02f0*/  EXIT ;  /* 0x000000000000794d */ /* 0x000fea0003800000 */
.L_x_0:
[----:B------:R-:W-:-:S00]  /*0300*/  BRA `(.L_x_0) ;  /* 0xfffffffc00fc7947 */ /* 0x000fc0000383ffff */
[----:B------:R-:W-:-:S00]  /*0310*/  NOP ;  /* 0x0000000000007918 */ /* 0x000fc00000000000 */
        /* <DEDUP_REMOVED lines=14> */
.L_x_1:


//--------------------- .nv.shared.triton_poi_fused_cat_14 --------------------------
	.section	.nv.shared.triton_poi_fused_cat_14,"aw",@nobits
	.sectionflags	@""
	.align	16
	.zero		1024


//--------------------- .nv.constant0.triton_poi_fused_cat_14 --------------------------
	.section	.nv.constant0.triton_poi_fused_cat_14,"a",@progbits
	.sectionflags	@""
	.align	4
.nv.constant0.triton_poi_fused_cat_14:
	.zero		548
